//
// Generated by NVIDIA NVVM Compiler
//
// Compiler Build ID: CL-36424714
// Cuda compilation tools, release 13.0, V13.0.88
// Based on NVVM 20.0.0
//

.version 9.0
.target sm_100
.address_size 64

	// .globl	_Z6VecAddPiS_S_

.visible .entry _Z6VecAddPiS_S_(
	.param .u64 .ptr .align 1 _Z6VecAddPiS_S__param_0,
	.param .u64 .ptr .align 1 _Z6VecAddPiS_S__param_1,
	.param .u64 .ptr .align 1 _Z6VecAddPiS_S__param_2
)
{
	.reg .b32 	%r<8>;
	.reg .b64 	%rd<11>;

	ld.param.u64 	%rd1, [_Z6VecAddPiS_S__param_0];
	ld.param.u64 	%rd2, [_Z6VecAddPiS_S__param_1];
	ld.param.u64 	%rd3, [_Z6VecAddPiS_S__param_2];
	cvta.to.global.u64 	%rd4, %rd3;
	cvta.to.global.u64 	%rd5, %rd2;
	cvta.to.global.u64 	%rd6, %rd1;
	mov.u32 	%r1, %ntid.x;
	mov.u32 	%r2, %ctaid.x;
	mov.u32 	%r3, %tid.x;
	mad.lo.s32 	%r4, %r1, %r2, %r3;
	mul.wide.s32 	%rd7, %r4, 4;
	add.s64 	%rd8, %rd6, %rd7;
	ld.global.u32 	%r5, [%rd8];
	add.s64 	%rd9, %rd5, %rd7;
	ld.global.u32 	%r6, [%rd9];
	add.s32 	%r7, %r6, %r5;
	add.s64 	%rd10, %rd4, %rd7;
	st.global.u32 	[%rd10], %r7;
	ret;

}


// ===== COMPILED SASS (sm_100) =====

	.target	sm_100

	.elftype	@"ET_EXEC"


//--------------------- .note.nv.tkinfo           --------------------------
	.section	.note.nv.tkinfo,"",@"SHT_NOTE"
	.sectionflags	@"SHF_NOTE_NV_TKINFO"
	.tkinfo
        /*0018*/ 	.word	0x00000002
        /*0030*/ 	.string	""
        /*0030*/ 	.string	"ptxas"
        /*0030*/ 	.string	"Cuda compilation tools, release 13.0, V13.0.88"
        /*0030*/ 	.string	"Build cuda_13.0.r13.0/compiler.36424714_0"
        /*0030*/ 	.string	"-arch sm_100 -m 64 "



//--------------------- .note.nv.cuinfo           --------------------------
	.section	.note.nv.cuinfo,"",@"SHT_NOTE"
	.sectionflags	@"SHF_NOTE_NV_CUINFO"
        /*0018*/ 	.short	0x0002
        /*001a*/ 	.short	0x0064
        /*001c*/ 	.short	0x0082
	.zero		2


//--------------------- .nv.info                  --------------------------
	.section	.nv.info,"",@"SHT_CUDA_INFO"
	.align	4


	//----- nvinfo : EIATTR_REGCOUNT
	.align		4
        /*0000*/ 	.byte	0x04, 0x2f
        /*0002*/ 	.short	(.L_1 - .L_0)
	.align		4
.L_0:
        /*0004*/ 	.word	index@(_Z6VecAddPiS_S_)
        /*0008*/ 	.word	0x0000000c


	//----- nvinfo : EIATTR_FRAME_SIZE
	.align		4
.L_1:
        /*000c*/ 	.byte	0x04, 0x11
        /*000e*/ 	.short	(.L_3 - .L_2)
	.align		4
.L_2:
        /*0010*/ 	.word	index@(_Z6VecAddPiS_S_)
        /*0014*/ 	.word	0x00000000


	//----- nvinfo : EIATTR_MIN_STACK_SIZE
	.align		4
.L_3:
        /*0018*/ 	.byte	0x04, 0x12
        /*001a*/ 	.short	(.L_5 - .L_4)
	.align		4
.L_4:
        /*001c*/ 	.word	index@(_Z6VecAddPiS_S_)
        /*0020*/ 	.word	0x00000000
.L_5:


//--------------------- .nv.compat                --------------------------
	.section	.nv.compat,"",@"SHT_CUDA_COMPAT_INFO"
	.align	4
        /*0000*/ 	.byte	0x02, 0x09, 0x00, 0x00, 0x02, 0x02, 0x01, 0x00, 0x02, 0x05, 0x05, 0x00, 0x03, 0x07, 0x01, 0x01
        /*0010*/ 	.byte	0x02, 0x03, 0x00, 0x00, 0x02, 0x06, 0x01, 0x00, 0x04, 0x0b, 0x08, 0x00, 0x09, 0x00, 0x00, 0x00
        /*0020*/ 	.byte	0x00, 0x00, 0x00, 0x00


//--------------------- .nv.info._Z6VecAddPiS_S_  --------------------------
	.section	.nv.info._Z6VecAddPiS_S_,"",@"SHT_CUDA_INFO"
	.sectionflags	@""
	.align	4


	//----- nvinfo : EIATTR_CUDA_API_VERSION
	.align		4
        /*0000*/ 	.byte	0x04, 0x37
        /*0002*/ 	.short	(.L_7 - .L_6)
.L_6:
        /*0004*/ 	.word	0x00000082


	//----- nvinfo : EIATTR_KPARAM_INFO
	.align		4
.L_7:
        /*0008*/ 	.byte	0x04, 0x17
        /*000a*/ 	.short	(.L_9 - .L_8)
.L_8:
        /*000c*/ 	.word	0x00000000
        /*0010*/ 	.short	0x0002
        /*0012*/ 	.short	0x0010
        /*0014*/ 	.byte	0x00, 0xf5, 0x21, 0x00


	//----- nvinfo : EIATTR_KPARAM_INFO
	.align		4
.L_9:
        /*0018*/ 	.byte	0x04, 0x17
        /*001a*/ 	.short	(.L_11 - .L_10)
.L_10:
        /*001c*/ 	.word	0x00000000
        /*0020*/ 	.short	0x0001
        /*0022*/ 	.short	0x0008
        /*0024*/ 	.byte	0x00, 0xf5, 0x21, 0x00


	//----- nvinfo : EIATTR_KPARAM_INFO
	.align		4
.L_11:
        /*0028*/ 	.byte	0x04, 0x17
        /*002a*/ 	.short	(.L_13 - .L_12)
.L_12:
        /*002c*/ 	.word	0x00000000
        /*0030*/ 	.short	0x0000
        /*0032*/ 	.short	0x0000
        /*0034*/ 	.byte	0x00, 0xf5, 0x21, 0x00


	//----- nvinfo : EIATTR_SPARSE_MMA_MASK
	.align		4
.L_13:
        /*0038*/ 	.byte	0x03, 0x50
        /*003a*/ 	.short	0x0000


	//----- nvinfo : EIATTR_MAXREG_COUNT
	.align		4
        /*003c*/ 	.byte	0x03, 0x1b
        /*003e*/ 	.short	0x00ff


	//----- nvinfo : EIATTR_MERCURY_ISA_VERSION
	.align		4
        /*0040*/ 	.byte	0x03, 0x5f
        /*0042*/ 	.short	0x0101


	//----- nvinfo : EIATTR_VRC_CTA_INIT_COUNT
	.align		4
        /*0044*/ 	.byte	0x02, 0x4a
	.zero		1
	.zero		1


	//----- nvinfo : EIATTR_EXIT_INSTR_OFFSETS
	.align		4
        /*0048*/ 	.byte	0x04, 0x1c
        /*004a*/ 	.short	(.L_15 - .L_14)


	//   ....[0]....
.L_14:
        /*004c*/ 	.word	0x00000100


	//----- nvinfo : EIATTR_CBANK_PARAM_SIZE
	.align		4
.L_15:
        /*0050*/ 	.byte	0x03, 0x19
        /*0052*/ 	.short	0x0018


	//----- nvinfo : EIATTR_PARAM_CBANK
	.align		4
        /*0054*/ 	.byte	0x04, 0x0a
        /*0056*/ 	.short	(.L_17 - .L_16)
	.align		4
.L_16:
        /*0058*/ 	.word	index@(.nv.constant0._Z6VecAddPiS_S_)
        /*005c*/ 	.short	0x0380
        /*005e*/ 	.short	0x0018


	//----- nvinfo : EIATTR_SW_WAR
	.align		4
.L_17:
        /*0060*/ 	.byte	0x04, 0x36
        /*0062*/ 	.short	(.L_19 - .L_18)
.L_18:
        /*0064*/ 	.word	0x00000008
.L_19:


//--------------------- .nv.callgraph             --------------------------
	.section	.nv.callgraph,"",@"SHT_CUDA_CALLGRAPH"
	.align	4
	.sectionentsize	8
	.align		4
        /*0000*/ 	.word	0x00000000
	.align		4
        /*0004*/ 	.word	0xffffffff
	.align		4
        /*0008*/ 	.word	0x00000000
	.align		4
        /*000c*/ 	.word	0xfffffffe
	.align		4
        /*0010*/ 	.word	0x00000000
	.align		4
        /*0014*/ 	.word	0xfffffffd
	.align		4
        /*0018*/ 	.word	0x00000000
	.align		4
        /*001c*/ 	.word	0xfffffffc


//--------------------- .text._Z6VecAddPiS_S_     --------------------------
	.section	.text._Z6VecAddPiS_S_,"ax",@progbits
	.align	128
        .global         _Z6VecAddPiS_S_
        .type           _Z6VecAddPiS_S_,@function
        .size           _Z6VecAddPiS_S_,(.L_x_1 - _Z6VecAddPiS_S_)
        .other          _Z6VecAddPiS_S_,@"STO_CUDA_ENTRY STV_DEFAULT"
_Z6VecAddPiS_S_:
.text._Z6VecAddPiS_S_:
[----:B------:R-:W-:Y:S01]  /*0000*/  LDC R1, c[0x0][0x37c] ;  /* 0x0000df00ff017b82 */ /* 0x000fe20000000800 */
[----:B------:R-:W0:Y:S07]  /*0010*/  S2R R9, SR_CTAID.X ;  /* 0x0000000000097919 */ /* 0x000e2e0000002500 */
[----:B------:R-:W1:Y:S01]  /*0020*/  LDC.64 R2, c[0x0][0x380] ;  /* 0x0000e000ff027b82 */ /* 0x000e620000000a00 */
[----:B------:R-:W0:Y:S01]  /*0030*/  LDCU UR6, c[0x0][0x360] ;  /* 0x00006c00ff0677ac */ /* 0x000e220008000800 */
[----:B------:R-:W0:Y:S01]  /*0040*/  S2R R0, SR_TID.X ;  /* 0x0000000000007919 */ /* 0x000e220000002100 */
[----:B------:R-:W2:Y:S05]  /*0050*/  LDCU.64 UR4, c[0x0][0x358] ;  /* 0x00006b00ff0477ac */ /* 0x000eaa0008000a00 */
[----:B------:R-:W3:Y:S08]  /*0060*/  LDC.64 R4, c[0x0][0x388] ;  /* 0x0000e200ff047b82 */ /* 0x000ef00000000a00 */
[----:B------:R-:W4:Y:S01]  /*0070*/  LDC.64 R6, c[0x0][0x390] ;  /* 0x0000e400ff067b82 */ /* 0x000f220000000a00 */
[----:B0-----:R-:W-:-:S04]  /*0080*/  IMAD R9, R9, UR6, R0 ;  /* 0x0000000609097c24 */ /* 0x001fc8000f8e0200 */
[----:B-1----:R-:W-:-:S04]  /*0090*/  IMAD.WIDE R2, R9, 0x4, R2 ;  /* 0x0000000409027825 */ /* 0x002fc800078e0202 */
[C---:B---3--:R-:W-:Y:S02]  /*00a0*/  IMAD.WIDE R4, R9.reuse, 0x4, R4 ;  /* 0x0000000409047825 */ /* 0x048fe400078e0204 */
[----:B--2---:R-:W2:Y:S04]  /*00b0*/  LDG.E R2, desc[UR4][R2.64] ;  /* 0x0000000402027981 */ /* 0x004ea8000c1e1900 */
[----:B------:R-:W2:Y:S01]  /*00c0*/  LDG.E R5, desc[UR4][R4.64] ;  /* 0x0000000404057981 */ /* 0x000ea2000c1e1900 */
[----:B----4-:R-:W-:Y:S01]  /*00d0*/  IMAD.WIDE R6, R9, 0x4, R6 ;  /* 0x0000000409067825 */ /* 0x010fe200078e0206 */
[----:B--2---:R-:W-:-:S05]  /*00e0*/  IADD3 R9, PT, PT, R2, R5, RZ ;  /* 0x0000000502097210 */ /* 0x004fca0007ffe0ff */
[----:B------:R-:W-:Y:S01]  /*00f0*/  STG.E desc[UR4][R6.64], R9 ;  /* 0x0000000906007986 */ /* 0x000fe2000c101904 */
[----:B------:R-:W-:Y:S05]  /*0100*/  EXIT ;  /* 0x000000000000794d */ /* 0x000fea0003800000 */
.L_x_0:
[----:B------:R-:W-:-:S00]  /*0110*/  BRA `(.L_x_0) ;  /* 0xfffffffc00fc7947 */ /* 0x000fc0000383ffff */
[----:B------:R-:W-:-:S00]  /*0120*/  NOP ;  /* 0x0000000000007918 */ /* 0x000fc00000000000 */
        /* <DEDUP_REMOVED lines=13> */
.L_x_1:


//--------------------- .nv.shared.reserved.0     --------------------------
	.section	.nv.shared.reserved.0,"aw",@nobits
	.weak		__nv_reservedSMEM_offset_0_alias
	.size		__nv_reservedSMEM_offset_0_alias, 0, 64
	.other		__nv_reservedSMEM_offset_0_alias,@"STO_CUDA_RESERVED_SHARED STV_DEFAULT"
__nv_reservedSMEM_offset_0_alias:
	.zero		0
	.zero		64


//--------------------- .nv.constant0._Z6VecAddPiS_S_ --------------------------
	.section	.nv.constant0._Z6VecAddPiS_S_,"a",@progbits
	.sectionflags	@""
	.align	4
.nv.constant0._Z6VecAddPiS_S_:
	.zero		920


//--------------------- SYMBOLS --------------------------

	.type		.nv.reservedSmem.offset0,@object
	.size		.nv.reservedSmem.offset0,0x4
